	.headerflags	@"EF_CUDA_TEXMODE_UNIFIED EF_CUDA_64BIT_ADDRESS EF_CUDA_ACCELERATORS EF_CUDA_SM90 EF_CUDA_VIRTUAL_SM(EF_CUDA_SM90)"
	.elftype	@"ET_EXEC"


//--------------------- .nv.info                  --------------------------
	.section	.nv.info,"",@"SHT_CUDA_INFO"
	.align	4


	//----- nvinfo : EIATTR_REGCOUNT
	.align		4
        /*0000*/ 	.byte	0x04, 0x2f
        /*0002*/ 	.short	(.L_3 - .L_2)
	.align		4
.L_2:
        /*0004*/ 	.word	index@(triton_poi_fused__native_batch_norm_legit_no_training_add_convolution_native_batch_norm_backward_relu_36)
        /*0008*/ 	.word	0x00000020


	//----- nvinfo : EIATTR_MIN_STACK_SIZE
	.align		4
.L_3:
        /*000c*/ 	.byte	0x04, 0x12
        /*000e*/ 	.short	(.L_5 - .L_4)
	.align		4
.L_4:
        /*0010*/ 	.word	index@(triton_poi_fused__native_batch_norm_legit_no_training_add_convolution_native_batch_norm_backward_relu_36)
        /*0014*/ 	.word	0x00000000


	//----- nvinfo : EIATTR_FRAME_SIZE
	.align		4
.L_5:
        /*0018*/ 	.byte	0x04, 0x11
        /*001a*/ 	.short	(.L_7 - .L_6)
	.align		4
.L_6:
        /*001c*/ 	.word	index@(triton_poi_fused__native_batch_norm_legit_no_training_add_convolution_native_batch_norm_backward_relu_36)
        /*0020*/ 	.word	0x00000000


	//----- nvinfo : EIATTR_MIN_STACK_SIZE
	.align		4
.L_7:
        /*0024*/ 	.byte	0x04, 0x12
        /*0026*/ 	.short	(.L_9 - .L_8)
	.align		4
.L_8:
        /*0028*/ 	.word	index@(triton_poi_fused__native_batch_norm_legit_no_training_add_convolution_native_batch_norm_backward_relu_36)
        /*002c*/ 	.word	0x00000000
.L_9:


//--------------------- .nv.info.triton_poi_fused__native_batch_norm_legit_no_training_add_convolution_native_batch_norm_backward_relu_36 --------------------------
	.section	.nv.info.triton_poi_fused__native_batch_norm_legit_no_training_add_convolution_native_batch_norm_backward_relu_36,"",@"SHT_CUDA_INFO"
	.sectionflags	@""
	.align	4


	//----- nvinfo : EIATTR_CUDA_API_VERSION
	.align		4
        /*0000*/ 	.byte	0x04, 0x37
        /*0002*/ 	.short	(.L_11 - .L_10)
.L_10:
        /*0004*/ 	.word	0x0000007c


	//----- nvinfo : EIATTR_KPARAM_INFO
	.align		4
.L_11:
        /*0008*/ 	.byte	0x04, 0x17
        /*000a*/ 	.short	(.L_13 - .L_12)
.L_12:
        /*000c*/ 	.word	0x00000000
        /*0010*/ 	.short	0x000f
        /*0012*/ 	.short	0x0078
        /*0014*/ 	.byte	0x00, 0xf0, 0x11, 0x00


	//----- nvinfo : EIATTR_KPARAM_INFO
	.align		4
.L_13:
        /*0018*/ 	.byte	0x04, 0x17
        /*001a*/ 	.short	(.L_15 - .L_14)
.L_14:
        /*001c*/ 	.word	0x00000000
        /*0020*/ 	.short	0x000e
        /*0022*/ 	.short	0x0070
        /*0024*/ 	.byte	0x00, 0xf4, 0x21, 0x00


	//----- nvinfo : EIATTR_KPARAM_INFO
	.align		4
.L_15:
        /*0028*/ 	.byte	0x04, 0x17
        /*002a*/ 	.short	(.L_17 - .L_16)
.L_16:
        /*002c*/ 	.word	0x00000000
        /*0030*/ 	.short	0x000d
        /*0032*/ 	.short	0x0068
        /*0034*/ 	.byte	0x00, 0xf4, 0x21, 0x00


	//----- nvinfo : EIATTR_KPARAM_INFO
	.align		4
.L_17:
        /*0038*/ 	.byte	0x04, 0x17
        /*003a*/ 	.short	(.L_19 - .L_18)
.L_18:
        /*003c*/ 	.word	0x00000000
        /*0040*/ 	.short	0x000c
        /*0042*/ 	.short	0x0060
        /*0044*/ 	.byte	0x00, 0xf4, 0x21, 0x00


	//----- nvinfo : EIATTR_KPARAM_INFO
	.align		4
.L_19:
        /*0048*/ 	.byte	0x04, 0x17
        /*004a*/ 	.short	(.L_21 - .L_20)
.L_20:
        /*004c*/ 	.word	0x00000000
        /*0050*/ 	.short	0x000b
        /*0052*/ 	.short	0x0058
        /*0054*/ 	.byte	0x00, 0xf4, 0x21, 0x00


	//----- nvinfo : EIATTR_KPARAM_INFO
	.align		4
.L_21:
        /*0058*/ 	.byte	0x04, 0x17
        /*005a*/ 	.short	(.L_23 - .L_22)
.L_22:
        /*005c*/ 	.word	0x00000000
        /*0060*/ 	.short	0x000a
        /*0062*/ 	.short	0x0050
        /*0064*/ 	.byte	0x00, 0xf4, 0x21, 0x00


	//----- nvinfo : EIATTR_KPARAM_INFO
	.align		4
.L_23:
        /*0068*/ 	.byte	0x04, 0x17
        /*006a*/ 	.short	(.L_25 - .L_24)
.L_24:
        /*006c*/ 	.word	0x00000000
        /*0070*/ 	.short	0x0009
        /*0072*/ 	.short	0x0048
        /*0074*/ 	.byte	0x00, 0xf4, 0x21, 0x00


	//----- nvinfo : EIATTR_KPARAM_INFO
	.align		4
.L_25:
        /*0078*/ 	.byte	0x04, 0x17
        /*007a*/ 	.short	(.L_27 - .L_26)
.L_26:
        /*007c*/ 	.word	0x00000000
        /*0080*/ 	.short	0x0008
        /*0082*/ 	.short	0x0040
        /*0084*/ 	.byte	0x00, 0xf4, 0x21, 0x00


	//----- nvinfo : EIATTR_KPARAM_INFO
	.align		4
.L_27:
        /*0088*/ 	.byte	0x04, 0x17
        /*008a*/ 	.short	(.L_29 - .L_28)
.L_28:
        /*008c*/ 	.word	0x00000000
        /*0090*/ 	.short	0x0007
        /*0092*/ 	.short	0x0038
        /*0094*/ 	.byte	0x00, 0xf4, 0x21, 0x00


	//----- nvinfo : EIATTR_KPARAM_INFO
	.align		4
.L_29:
        /*0098*/ 	.byte	0x04, 0x17
        /*009a*/ 	.short	(.L_31 - .L_30)
.L_30:
        /*009c*/ 	.word	0x00000000
        /*00a0*/ 	.short	0x0006
        /*00a2*/ 	.short	0x0030
        /*00a4*/ 	.byte	0x00, 0xf4, 0x21, 0x00


	//----- nvinfo : EIATTR_KPARAM_INFO
	.align		4
.L_31:
        /*00a8*/ 	.byte	0x04, 0x17
        /*00aa*/ 	.short	(.L_33 - .L_32)
.L_32:
        /*00ac*/ 	.word	0x00000000
        /*00b0*/ 	.short	0x0005
        /*00b2*/ 	.short	0x0028
        /*00b4*/ 	.byte	0x00, 0xf4, 0x21, 0x00


	//----- nvinfo : EIATTR_KPARAM_INFO
	.align		4
.L_33:
        /*00b8*/ 	.byte	0x04, 0x17
        /*00ba*/ 	.short	(.L_35 - .L_34)
.L_34:
        /*00bc*/ 	.word	0x00000000
        /*00c0*/ 	.short	0x0004
        /*00c2*/ 	.short	0x0020
        /*00c4*/ 	.byte	0x00, 0xf4, 0x21, 0x00


	//----- nvinfo : EIATTR_KPARAM_INFO
	.align		4
.L_35:
        /*00c8*/ 	.byte	0x04, 0x17
        /*00ca*/ 	.short	(.L_37 - .L_36)
.L_36:
        /*00cc*/ 	.word	0x00000000
        /*00d0*/ 	.short	0x0003
        /*00d2*/ 	.short	0x0018
        /*00d4*/ 	.byte	0x00, 0xf4, 0x21, 0x00


	//----- nvinfo : EIATTR_KPARAM_INFO
	.align		4
.L_37:
        /*00d8*/ 	.byte	0x04, 0x17
        /*00da*/ 	.short	(.L_39 - .L_38)
.L_38:
        /*00dc*/ 	.word	0x00000000
        /*00e0*/ 	.short	0x0002
        /*00e2*/ 	.short	0x0010
        /*00e4*/ 	.byte	0x00, 0xf4, 0x21, 0x00


	//----- nvinfo : EIATTR_KPARAM_INFO
	.align		4
.L_39:
        /*00e8*/ 	.byte	0x04, 0x17
        /*00ea*/ 	.short	(.L_41 - .L_40)
.L_40:
        /*00ec*/ 	.word	0x00000000
        /*00f0*/ 	.short	0x0001
        /*00f2*/ 	.short	0x0008
        /*00f4*/ 	.byte	0x00, 0xf4, 0x21, 0x00


	//----- nvinfo : EIATTR_KPARAM_INFO
	.align		4
.L_41:
        /*00f8*/ 	.byte	0x04, 0x17
        /*00fa*/ 	.short	(.L_43 - .L_42)
.L_42:
        /*00fc*/ 	.word	0x00000000
        /*0100*/ 	.short	0x0000
        /*0102*/ 	.short	0x0000
        /*0104*/ 	.byte	0x00, 0xf4, 0x21, 0x00


	//----- nvinfo : EIATTR_SPARSE_MMA_MASK
	.align		4
.L_43:
        /*0108*/ 	.byte	0x03, 0x50
        /*010a*/ 	.short	0x0000


	//----- nvinfo : EIATTR_MAXREG_COUNT
	.align		4
        /*010c*/ 	.byte	0x03, 0x1b
        /*010e*/ 	.short	0x00ff


	//----- nvinfo : EIATTR_EXIT_INSTR_OFFSETS
	.align		4
        /*0110*/ 	.byte	0x04, 0x1c
        /*0112*/ 	.short	(.L_45 - .L_44)


	//   ....[0]....
.L_44:
        /*0114*/ 	.word	0x00000510


	//----- nvinfo : EIATTR_REQNTID
	.align		4
.L_45:
        /*0118*/ 	.byte	0x04, 0x10
        /*011a*/ 	.short	(.L_47 - .L_46)
.L_46:
        /*011c*/ 	.word	0x00000080
        /*0120*/ 	.word	0x00000001
        /*0124*/ 	.word	0x00000001


	//----- nvinfo : EIATTR_CBANK_PARAM_SIZE
	.align		4
.L_47:
        /*0128*/ 	.byte	0x03, 0x19
        /*012a*/ 	.short	0x007c


	//----- nvinfo : EIATTR_PARAM_CBANK
	.align		4
        /*012c*/ 	.byte	0x04, 0x0a
        /*012e*/ 	.short	(.L_49 - .L_48)
	.align		4
.L_48:
        /*0130*/ 	.word	index@(.nv.constant0.triton_poi_fused__native_batch_norm_legit_no_training_add_convolution_native_batch_norm_backward_relu_36)
        /*0134*/ 	.short	0x0210
        /*0136*/ 	.short	0x007c


	//----- nvinfo : EIATTR_SW_WAR
	.align		4
.L_49:
        /*0138*/ 	.byte	0x04, 0x36
        /*013a*/ 	.short	(.L_51 - .L_50)
.L_50:
        /*013c*/ 	.word	0x00000008
.L_51:


//--------------------- .nv.callgraph             --------------------------
	.section	.nv.callgraph,"",@"SHT_CUDA_CALLGRAPH"
	.align	4
	.sectionentsize	8
	.align		4
        /*0000*/ 	.word	0x00000000
	.align		4
        /*0004*/ 	.word	0xffffffff
	.align		4
        /*0008*/ 	.word	0x00000000
	.align		4
        /*000c*/ 	.word	0xfffffffe
	.align		4
        /*0010*/ 	.word	0x00000000
	.align		4
        /*0014*/ 	.word	0xfffffffd
	.align		4
        /*0018*/ 	.word	0x00000000
	.align		4
        /*001c*/ 	.word	0xfffffffc


//--------------------- .nv.constant4             --------------------------
	.section	.nv.constant4,"a",@progbits
	.align	8
	.align		8
.nv.constant4:
        /*0000*/ 	.dword	_$_str
	.align		8
        /*0008*/ 	.dword	_$_str_$_2


//--------------------- .text.triton_poi_fused__native_batch_norm_legit_no_training_add_convolution_native_batch_norm_backward_relu_36 --------------------------
	.section	.text.triton_poi_fused__native_batch_norm_legit_no_training_add_convolution_native_batch_norm_backward_relu_36,"ax",@progbits
	.align	128
        .global         triton_poi_fused__native_batch_norm_legit_no_training_add_convolution_native_batch_norm_backward_relu_36
        .type           triton_poi_fused__native_batch_norm_legit_no_training_add_convolution_native_batch_norm_backward_relu_36,@function
        .size           triton_poi_fused__native_batch_norm_legit_no_training_add_convolution_native_batch_norm_backward_relu_36,(.L_x_1 - triton_poi_fused__native_batch_norm_legit_no_training_add_convolution_native_batch_norm_backward_relu_36)
        .other          triton_poi_fused__native_batch_norm_legit_no_training_add_convolution_native_batch_norm_backward_relu_36,@"STO_CUDA_ENTRY STV_DEFAULT"
triton_poi_fused__native_batch_norm_legit_no_training_add_convolution_native_batch_norm_backward_relu_36:
.text.triton_poi_fused__native_batch_norm_legit_no_training_add_convolution_native_batch_norm_backward_relu_36:
[----:B------:R-:W-:Y:S01]  /*0000*/  LDC R1, c[0x0][0x28] ;  /* 0x00000a00ff017b82 */ /* 0x000fe20000000800 */
[----:B------:R-:W1:Y:S07]  /*0010*/  S2R R14, SR_TID.X ;  /* 0x00000000000e7919 */ /* 0x000e6e0000002100 */
[----:B------:R-:W2:Y:S01]  /*0020*/  LDC.64 R6, c[0x0][0x250] ;  /* 0x00009400ff067b82 */ /* 0x000ea20000000a00 */
[----:B------:R-:W-:Y:S01]  /*0030*/  ULDC.64 UR4, c[0x0][0x208] ;  /* 0x0000820000047ab9 */ /* 0x000fe20000000a00 */
[----:B------:R-:W3:Y:S06]  /*0040*/  S2R R3, SR_CTAID.X ;  /* 0x0000000000037919 */ /* 0x000eec0000002500 */
[----:B------:R-:W4:Y:S08]  /*0050*/  LDC.64 R24, c[0x0][0x220] ;  /* 0x00008800ff187b82 */ /* 0x000f300000000a00 */
[----:B------:R-:W5:Y:S08]  /*0060*/  LDC.64 R22, c[0x0][0x228] ;  /* 0x00008a00ff167b82 */ /* 0x000f700000000a00 */
[----:B------:R-:W5:Y:S01]  /*0070*/  LDC.64 R20, c[0x0][0x218] ;  /* 0x00008600ff147b82 */ /* 0x000f620000000a00 */
[----:B-1----:R-:W-:-:S07]  /*0080*/  LOP3.LUT R14, R14, 0x7f, RZ, 0xc0, !PT ;  /* 0x0000007f0e0e7812 */ /* 0x002fce00078ec0ff */
[----:B------:R-:W1:Y:S01]  /*0090*/  LDC.64 R18, c[0x0][0x230] ;  /* 0x00008c00ff127b82 */ /* 0x000e620000000a00 */
[----:B---3--:R-:W-:Y:S02]  /*00a0*/  SHF.R.S32.HI R0, RZ, 0x18, R3 ;  /* 0x00000018ff007819 */ /* 0x008fe40000011403 */
[----:B------:R-:W-:Y:S02]  /*00b0*/  LEA R14, R3, R14, 0x7 ;  /* 0x0000000e030e7211 */ /* 0x000fe400078e38ff */
[----:B------:R-:W-:-:S03]  /*00c0*/  SGXT R3, R0, 0x1 ;  /* 0x000000010003781a */ /* 0x000fc60000000200 */
[----:B------:R-:W3:Y:S01]  /*00d0*/  LDC.64 R12, c[0x0][0x248] ;  /* 0x00009200ff0c7b82 */ /* 0x000ee20000000a00 */
[----:B------:R-:W-:-:S04]  /*00e0*/  LEA.HI R3, R3, R14, RZ, 0x8 ;  /* 0x0000000e03037211 */ /* 0x000fc800078f40ff */
[----:B------:R-:W-:-:S03]  /*00f0*/  SHF.R.S32.HI R3, RZ, 0x8, R3 ;  /* 0x00000008ff037819 */ /* 0x000fc60000011403 */
[----:B------:R-:W3:Y:S01]  /*0100*/  LDC.64 R10, c[0x0][0x258] ;  /* 0x00009600ff0a7b82 */ /* 0x000ee20000000a00 */
[----:B------:R-:W-:-:S04]  /*0110*/  LEA.HI R0, R3, R3, RZ, 0x2 ;  /* 0x0000000303007211 */ /* 0x000fc800078f10ff */
[----:B------:R-:W-:-:S03]  /*0120*/  LOP3.LUT R0, R0, 0xfffffffc, RZ, 0xc0, !PT ;  /* 0xfffffffc00007812 */ /* 0x000fc600078ec0ff */
[----:B------:R-:W3:Y:S01]  /*0130*/  LDC.64 R8, c[0x0][0x260] ;  /* 0x00009800ff087b82 */ /* 0x000ee20000000a00 */
[----:B------:R-:W-:-:S05]  /*0140*/  IADD3 R15, R3, -R0, RZ ;  /* 0x80000000030f7210 */ /* 0x000fca0007ffe0ff */
[----:B--2---:R-:W-:Y:S02]  /*0150*/  IMAD.WIDE R6, R15, 0x4, R6 ;  /* 0x000000040f067825 */ /* 0x004fe400078e0206 */
[----:B------:R-:W2:Y:S03]  /*0160*/  LDC.64 R2, c[0x0][0x210] ;  /* 0x00008400ff027b82 */ /* 0x000ea60000000a00 */
[----:B------:R1:W3:Y:S01]  /*0170*/  LDG.E.EL R0, desc[UR4][R6.64] ;  /* 0x0000000406007981 */ /* 0x0002e2000c2e1900 */
[----:B----4-:R-:W-:-:S04]  /*0180*/  IMAD.WIDE R24, R14, 0x4, R24 ;  /* 0x000000040e187825 */ /* 0x010fc800078e0218 */
[----:B------:R-:W4:Y:S01]  /*0190*/  LDC.64 R4, c[0x0][0x238] ;  /* 0x00008e00ff047b82 */ /* 0x000f220000000a00 */
[C---:B-----5:R-:W-:Y:S01]  /*01a0*/  IMAD.WIDE R22, R15.reuse, 0x4, R22 ;  /* 0x000000040f167825 */ /* 0x060fe200078e0216 */
[----:B------:R5:W3:Y:S03]  /*01b0*/  LDG.E R16, desc[UR4][R24.64] ;  /* 0x0000000418107981 */ /* 0x000ae6000c1e1900 */
[----:B0-----:R-:W-:Y:S01]  /*01c0*/  IMAD.WIDE R20, R15, 0x4, R20 ;  /* 0x000000040f147825 */ /* 0x001fe200078e0214 */
[----:B------:R-:W3:Y:S02]  /*01d0*/  LDG.E.EL R17, desc[UR4][R22.64] ;  /* 0x0000000416117981 */ /* 0x000ee4000c2e1900 */
[----:B-1----:R-:W0:Y:S01]  /*01e0*/  LDC.64 R6, c[0x0][0x240] ;  /* 0x00009000ff067b82 */ /* 0x002e220000000a00 */
[C---:B------:R-:W-:Y:S02]  /*01f0*/  IMAD.WIDE R26, R14.reuse, 0x4, R18 ;  /* 0x000000040e1a7825 */ /* 0x040fe400078e0212 */
[----:B------:R-:W3:Y:S04]  /*0200*/  LDG.E.EL R20, desc[UR4][R20.64] ;  /* 0x0000000414147981 */ /* 0x000ee8000c2e1900 */
[----:B------:R-:W3:Y:S01]  /*0210*/  LDG.E R18, desc[UR4][R26.64] ;  /* 0x000000041a127981 */ /* 0x000ee2000c1e1900 */
[----:B--2---:R-:W-:-:S05]  /*0220*/  IMAD.WIDE R2, R14, 0x4, R2 ;  /* 0x000000040e027825 */ /* 0x004fca00078e0202 */
[----:B------:R-:W2:Y:S01]  /*0230*/  LDG.E R19, desc[UR4][R2.64] ;  /* 0x0000000402137981 */ /* 0x000ea2000c1e1900 */
[----:B---3--:R-:W-:-:S05]  /*0240*/  IMAD.WIDE R28, R15, 0x4, R12 ;  /* 0x000000040f1c7825 */ /* 0x008fca00078e020c */
[----:B------:R-:W3:Y:S01]  /*0250*/  LDG.E.EL R12, desc[UR4][R28.64] ;  /* 0x000000041c0c7981 */ /* 0x000ee2000c2e1900 */
[----:B------:R-:W-:-:S04]  /*0260*/  IMAD.WIDE R10, R15, 0x4, R10 ;  /* 0x000000040f0a7825 */ /* 0x000fc800078e020a */
[C---:B------:R-:W-:Y:S02]  /*0270*/  IMAD.WIDE R8, R15.reuse, 0x4, R8 ;  /* 0x000000040f087825 */ /* 0x040fe400078e0208 */
[----:B------:R-:W3:Y:S02]  /*0280*/  LDG.E.EL R10, desc[UR4][R10.64] ;  /* 0x000000040a0a7981 */ /* 0x000ee4000c2e1900 */
[C---:B----4-:R-:W-:Y:S02]  /*0290*/  IMAD.WIDE R4, R15.reuse, 0x4, R4 ;  /* 0x000000040f047825 */ /* 0x050fe400078e0204 */
[----:B------:R1:W4:Y:S02]  /*02a0*/  LDG.E.EL R13, desc[UR4][R8.64] ;  /* 0x00000004080d7981 */ /* 0x000324000c2e1900 */
[----:B0-----:R-:W-:Y:S02]  /*02b0*/  IMAD.WIDE R6, R15, 0x4, R6 ;  /* 0x000000040f067825 */ /* 0x001fe400078e0206 */
[----:B------:R-:W4:Y:S04]  /*02c0*/  LDG.E.EL R15, desc[UR4][R4.64] ;  /* 0x00000004040f7981 */ /* 0x000f28000c2e1900 */
[----:B------:R0:W4:Y:S01]  /*02d0*/  LDG.E.EL R21, desc[UR4][R6.64] ;  /* 0x0000000406157981 */ /* 0x000122000c2e1900 */
[----:B-----5:R-:W-:Y:S01]  /*02e0*/  HFMA2.MMA R24, -RZ, RZ, 1.625, 0 ;  /* 0x3e800000ff187435 */ /* 0x020fe200000001ff */
[----:B-1----:R-:W1:Y:S08]  /*02f0*/  LDC.64 R8, c[0x0][0x270] ;  /* 0x00009c00ff087b82 */ /* 0x002e700000000a00 */
[----:B0-----:R-:W0:Y:S08]  /*0300*/  LDC.64 R6, c[0x0][0x278] ;  /* 0x00009e00ff067b82 */ /* 0x001e300000000a00 */
[----:B------:R-:W5:Y:S01]  /*0310*/  LDC.64 R4, c[0x0][0x280] ;  /* 0x0000a000ff047b82 */ /* 0x000f620000000a00 */
[----:B-1----:R-:W-:-:S04]  /*0320*/  IMAD.WIDE R8, R14, 0x4, R8 ;  /* 0x000000040e087825 */ /* 0x002fc800078e0208 */
[----:B0-----:R-:W-:-:S04]  /*0330*/  IMAD.WIDE R6, R14, 0x4, R6 ;  /* 0x000000040e067825 */ /* 0x001fc800078e0206 */
[----:B-----5:R-:W-:-:S04]  /*0340*/  IMAD.WIDE R4, R14, 0x4, R4 ;  /* 0x000000040e047825 */ /* 0x020fc800078e0204 */
[----:B------:R-:W-:-:S04]  /*0350*/  FADD R0, R0, 9.9999997473787516356e-06 ;  /* 0x3727c5ac00007421 */ /* 0x000fc80000000000 */
[----:B------:R-:W0:Y:S02]  /*0360*/  MUFU.SQRT R22, R0 ;  /* 0x0000000000167308 */ /* 0x000e240000002000 */
[C---:B0-----:R-:W-:Y:S02]  /*0370*/  FSETP.GT.AND P0, PT, R22.reuse, 8.50705917302346158658e+37, PT ;  /* 0x7e8000001600780b */ /* 0x041fe40003f04000 */
[----:B------:R-:W-:-:S11]  /*0380*/  FSETP.GEU.AND P1, PT, R22, 1.175494350822287508e-38, PT ;  /* 0x008000001600780b */ /* 0x000fd60003f2e000 */
[----:B------:R-:W-:-:S04]  /*0390*/  @P0 FMUL R22, R22, 0.25 ;  /* 0x3e80000016160820 */ /* 0x000fc80000400000 */
[----:B------:R-:W-:Y:S01]  /*03a0*/  @!P1 FMUL R22, R22, 16777216 ;  /* 0x4b80000016169820 */ /* 0x000fe20000400000 */
[----:B------:R-:W-:Y:S01]  /*03b0*/  FADD R23, R16, R17 ;  /* 0x0000001110177221 */ /* 0x000fe20000000000 */
[----:B--2---:R-:W-:Y:S01]  /*03c0*/  FADD R11, R19, R20 ;  /* 0x00000014130b7221 */ /* 0x004fe20000000000 */
[----:B------:R-:W0:Y:S03]  /*03d0*/  LDC.64 R16, c[0x0][0x268] ;  /* 0x00009a00ff107b82 */ /* 0x000e260000000a00 */
[----:B------:R-:W1:Y:S01]  /*03e0*/  MUFU.RCP R22, R22 ;  /* 0x0000001600167308 */ /* 0x000e620000001000 */
[----:B------:R-:W-:Y:S01]  /*03f0*/  FSEL R19, R24, 1, P0 ;  /* 0x3f80000018137808 */ /* 0x000fe20000000000 */
[----:B------:R-:W-:-:S04]  /*0400*/  FADD R0, R18, R23 ;  /* 0x0000001712007221 */ /* 0x000fc80000000000 */
[----:B------:R-:W-:Y:S01]  /*0410*/  @!P1 FMUL R19, R19, 16777216 ;  /* 0x4b80000013139820 */ /* 0x000fe20000400000 */
[----:B------:R-:W-:-:S04]  /*0420*/  FADD R11, R11, R0 ;  /* 0x000000000b0b7221 */ /* 0x000fc80000000000 */
[----:B---3--:R-:W-:Y:S01]  /*0430*/  FADD R12, -R12, R11 ;  /* 0x0000000b0c0c7221 */ /* 0x008fe20000000100 */
[----:B-1----:R-:W-:-:S04]  /*0440*/  FMUL R19, R22, R19 ;  /* 0x0000001316137220 */ /* 0x002fc80000400000 */
[----:B------:R-:W-:-:S04]  /*0450*/  FMUL R19, R12, R19 ;  /* 0x000000130c137220 */ /* 0x000fc80000400000 */
[----:B----4-:R-:W-:Y:S01]  /*0460*/  FFMA R10, R10, R19, R13 ;  /* 0x000000130a0a7223 */ /* 0x010fe2000000000d */
[----:B------:R-:W-:Y:S01]  /*0470*/  FADD R15, -R15, R0 ;  /* 0x000000000f0f7221 */ /* 0x000fe20000000100 */
[----:B0-----:R-:W-:-:S03]  /*0480*/  IMAD.WIDE R16, R14, 0x4, R16 ;  /* 0x000000040e107825 */ /* 0x001fc600078e0210 */
[----:B------:R-:W-:Y:S01]  /*0490*/  FSETP.GEU.AND P0, PT, R10, RZ, PT ;  /* 0x000000ff0a00720b */ /* 0x000fe20003f0e000 */
[----:B------:R-:W-:Y:S01]  /*04a0*/  FADD R21, R18, -R21 ;  /* 0x8000001512157221 */ /* 0x000fe20000000000 */
[----:B------:R-:W-:Y:S02]  /*04b0*/  STG.E desc[UR4][R2.64], R11 ;  /* 0x0000000b02007986 */ /* 0x000fe4000c101904 */
[----:B------:R-:W-:Y:S02]  /*04c0*/  FSEL R13, R10, RZ, P0 ;  /* 0x000000ff0a0d7208 */ /* 0x000fe40000000000 */
[----:B------:R-:W-:Y:S04]  /*04d0*/  STG.E desc[UR4][R16.64], R15 ;  /* 0x0000000f10007986 */ /* 0x000fe8000c101904 */
[----:B------:R-:W-:Y:S04]  /*04e0*/  STG.E desc[UR4][R8.64], R21 ;  /* 0x0000001508007986 */ /* 0x000fe8000c101904 */
[----:B------:R-:W-:Y:S04]  /*04f0*/  STG.E desc[UR4][R6.64], R13 ;  /* 0x0000000d06007986 */ /* 0x000fe8000c101904 */
[----:B------:R-:W-:Y:S01]  /*0500*/  STG.E desc[UR4][R4.64], R12 ;  /* 0x0000000c04007986 */ /* 0x000fe2000c101904 */
[----:B------:R-:W-:Y:S05]  /*0510*/  EXIT ;  /* 0x000000000000794d */ /* 0x000fea0003800000 */
.L_x_0:
[----:B------:R-:W-:-:S00]  /*0520*/  BRA `(.L_x_0) ;  /* 0xfffffffc00fc7947 */ /* 0x000fc0000383ffff */
[----:B------:R-:W-:-:S00]  /*0530*/  NOP ;  /* 0x0000000000007918 */ /* 0x000fc00000000000 */
        /* <DEDUP_REMOVED lines=12> */
.L_x_1:


//--------------------- .nv.global.init           --------------------------
	.section	.nv.global.init,"aw",@progbits
.nv.global.init:
	.type		_$_str,@object
	.size		_$_str,(_$_str_$_2 - _$_str)
_$_str:
        /*0000*/ 	.byte	0x5f, 0x5f, 0x43, 0x55, 0x44, 0x41, 0x5f, 0x46, 0x54, 0x5a, 0x00
	.type		_$_str_$_2,@object
	.size		_$_str_$_2,(.L_1 - _$_str_$_2)
_$_str_$_2:
        /*000b*/ 	.byte	0x5f, 0x5f, 0x43, 0x55, 0x44, 0x41, 0x5f, 0x50, 0x52, 0x45, 0x43, 0x5f, 0x53, 0x51, 0x52, 0x54
        /*001b*/ 	.byte	0x00
.L_1:


//--------------------- .nv.constant0.triton_poi_fused__native_batch_norm_legit_no_training_add_convolution_native_batch_norm_backward_relu_36 --------------------------
	.section	.nv.constant0.triton_poi_fused__native_batch_norm_legit_no_training_add_convolution_native_batch_norm_backward_relu_36,"a",@progbits
	.sectionflags	@""
	.align	4
.nv.constant0.triton_poi_fused__native_batch_norm_legit_no_training_add_convolution_native_batch_norm_backward_relu_36:
	.zero		652
